//
// Generated by NVIDIA NVVM Compiler
//
// Compiler Build ID: CL-36424714
// Cuda compilation tools, release 13.0, V13.0.88
// Based on NVVM 20.0.0
//

.version 9.0
.target sm_100
.address_size 64

	// .globl	_Z20matrix_mul_on_devicePfS_S_iii
// _ZZ20matrix_mul_sharedMemPfS_S_iiiE7sharedM has been demoted
// _ZZ20matrix_mul_sharedMemPfS_S_iiiE7sharedN has been demoted

.visible .entry _Z20matrix_mul_on_devicePfS_S_iii(
	.param .u64 .ptr .align 1 _Z20matrix_mul_on_devicePfS_S_iii_param_0,
	.param .u64 .ptr .align 1 _Z20matrix_mul_on_devicePfS_S_iii_param_1,
	.param .u64 .ptr .align 1 _Z20matrix_mul_on_devicePfS_S_iii_param_2,
	.param .u32 _Z20matrix_mul_on_devicePfS_S_iii_param_3,
	.param .u32 _Z20matrix_mul_on_devicePfS_S_iii_param_4,
	.param .u32 _Z20matrix_mul_on_devicePfS_S_iii_param_5
)
{
	.reg .pred 	%p<13>;
	.reg .b32 	%r<44>;
	.reg .b32 	%f<56>;
	.reg .b64 	%rd<53>;

	ld.param.u64 	%rd8, [_Z20matrix_mul_on_devicePfS_S_iii_param_0];
	ld.param.u64 	%rd9, [_Z20matrix_mul_on_devicePfS_S_iii_param_1];
	ld.param.u64 	%rd7, [_Z20matrix_mul_on_devicePfS_S_iii_param_2];
	ld.param.u32 	%r20, [_Z20matrix_mul_on_devicePfS_S_iii_param_3];
	ld.param.u32 	%r18, [_Z20matrix_mul_on_devicePfS_S_iii_param_4];
	ld.param.u32 	%r19, [_Z20matrix_mul_on_devicePfS_S_iii_param_5];
	cvta.to.global.u64 	%rd1, %rd9;
	cvta.to.global.u64 	%rd2, %rd8;
	mov.u32 	%r22, %tid.x;
	mov.u32 	%r23, %ntid.x;
	mov.u32 	%r24, %ctaid.x;
	mad.lo.s32 	%r1, %r23, %r24, %r22;
	mov.u32 	%r25, %tid.y;
	mov.u32 	%r26, %ntid.y;
	mov.u32 	%r27, %ctaid.y;
	mad.lo.s32 	%r28, %r26, %r27, %r25;
	setp.ge.s32 	%p1, %r1, %r19;
	setp.ge.s32 	%p2, %r28, %r20;
	or.pred  	%p3, %p1, %p2;
	@%p3 bra 	$L__BB0_13;
	cvta.to.global.u64 	%rd10, %rd7;
	mad.lo.s32 	%r29, %r19, %r28, %r1;
	mul.wide.s32 	%rd11, %r29, 4;
	add.s64 	%rd3, %rd10, %rd11;
	mov.b32 	%r30, 0;
	st.global.u32 	[%rd3], %r30;
	setp.lt.s32 	%p4, %r18, 1;
	@%p4 bra 	$L__BB0_13;
	mul.lo.s32 	%r3, %r18, %r28;
	and.b32  	%r4, %r18, 7;
	setp.lt.u32 	%p5, %r18, 8;
	mov.b32 	%r42, 0;
	mov.f32 	%f53, 0f00000000;
	@%p5 bra 	$L__BB0_5;
	and.b32  	%r42, %r18, 2147483640;
	neg.s32 	%r40, %r42;
	shl.b32 	%r7, %r19, 3;
	mul.wide.u32 	%rd12, %r3, 4;
	add.s64 	%rd13, %rd12, %rd2;
	add.s64 	%rd52, %rd13, 16;
	mov.f32 	%f53, 0f00000000;
	mul.wide.s32 	%rd16, %r19, 4;
	mov.u32 	%r39, %r1;
$L__BB0_4:
	.pragma "nounroll";
	ld.global.f32 	%f10, [%rd52+-16];
	mul.wide.s32 	%rd14, %r39, 4;
	add.s64 	%rd15, %rd1, %rd14;
	ld.global.f32 	%f11, [%rd15];
	fma.rn.f32 	%f12, %f10, %f11, %f53;
	st.global.f32 	[%rd3], %f12;
	ld.global.f32 	%f13, [%rd52+-12];
	add.s64 	%rd17, %rd15, %rd16;
	ld.global.f32 	%f14, [%rd17];
	fma.rn.f32 	%f15, %f13, %f14, %f12;
	st.global.f32 	[%rd3], %f15;
	ld.global.f32 	%f16, [%rd52+-8];
	add.s64 	%rd18, %rd17, %rd16;
	ld.global.f32 	%f17, [%rd18];
	fma.rn.f32 	%f18, %f16, %f17, %f15;
	st.global.f32 	[%rd3], %f18;
	ld.global.f32 	%f19, [%rd52+-4];
	add.s64 	%rd19, %rd18, %rd16;
	ld.global.f32 	%f20, [%rd19];
	fma.rn.f32 	%f21, %f19, %f20, %f18;
	st.global.f32 	[%rd3], %f21;
	ld.global.f32 	%f22, [%rd52];
	add.s64 	%rd20, %rd19, %rd16;
	ld.global.f32 	%f23, [%rd20];
	fma.rn.f32 	%f24, %f22, %f23, %f21;
	st.global.f32 	[%rd3], %f24;
	ld.global.f32 	%f25, [%rd52+4];
	add.s64 	%rd21, %rd20, %rd16;
	ld.global.f32 	%f26, [%rd21];
	fma.rn.f32 	%f27, %f25, %f26, %f24;
	st.global.f32 	[%rd3], %f27;
	ld.global.f32 	%f28, [%rd52+8];
	add.s64 	%rd22, %rd21, %rd16;
	ld.global.f32 	%f29, [%rd22];
	fma.rn.f32 	%f30, %f28, %f29, %f27;
	st.global.f32 	[%rd3], %f30;
	ld.global.f32 	%f31, [%rd52+12];
	add.s64 	%rd23, %rd22, %rd16;
	ld.global.f32 	%f32, [%rd23];
	fma.rn.f32 	%f53, %f31, %f32, %f30;
	st.global.f32 	[%rd3], %f53;
	add.s32 	%r40, %r40, 8;
	add.s32 	%r39, %r39, %r7;
	add.s64 	%rd52, %rd52, 32;
	setp.ne.s32 	%p6, %r40, 0;
	@%p6 bra 	$L__BB0_4;
$L__BB0_5:
	setp.eq.s32 	%p7, %r4, 0;
	@%p7 bra 	$L__BB0_13;
	and.b32  	%r13, %r18, 3;
	setp.lt.u32 	%p8, %r4, 4;
	@%p8 bra 	$L__BB0_8;
	add.s32 	%r32, %r42, %r3;
	mul.wide.u32 	%rd24, %r32, 4;
	add.s64 	%rd25, %rd2, %rd24;
	ld.global.f32 	%f33, [%rd25];
	mad.lo.s32 	%r33, %r42, %r19, %r1;
	mul.wide.s32 	%rd26, %r33, 4;
	add.s64 	%rd27, %rd1, %rd26;
	ld.global.f32 	%f34, [%rd27];
	fma.rn.f32 	%f35, %f33, %f34, %f53;
	st.global.f32 	[%rd3], %f35;
	cvt.u64.u32 	%rd28, %r3;
	cvt.u64.u32 	%rd29, %r42;
	add.s64 	%rd30, %rd29, %rd28;
	shl.b64 	%rd31, %rd30, 2;
	add.s64 	%rd32, %rd2, %rd31;
	ld.global.f32 	%f36, [%rd32+4];
	mul.wide.s32 	%rd33, %r19, 4;
	add.s64 	%rd34, %rd27, %rd33;
	ld.global.f32 	%f37, [%rd34];
	fma.rn.f32 	%f38, %f36, %f37, %f35;
	st.global.f32 	[%rd3], %f38;
	ld.global.f32 	%f39, [%rd32+8];
	add.s64 	%rd35, %rd34, %rd33;
	ld.global.f32 	%f40, [%rd35];
	fma.rn.f32 	%f41, %f39, %f40, %f38;
	st.global.f32 	[%rd3], %f41;
	ld.global.f32 	%f42, [%rd32+12];
	add.s64 	%rd36, %rd35, %rd33;
	ld.global.f32 	%f43, [%rd36];
	fma.rn.f32 	%f53, %f42, %f43, %f41;
	st.global.f32 	[%rd3], %f53;
	add.s32 	%r42, %r42, 4;
$L__BB0_8:
	setp.eq.s32 	%p9, %r13, 0;
	@%p9 bra 	$L__BB0_13;
	setp.eq.s32 	%p10, %r13, 1;
	@%p10 bra 	$L__BB0_11;
	add.s32 	%r34, %r42, %r3;
	mul.wide.u32 	%rd37, %r34, 4;
	add.s64 	%rd38, %rd2, %rd37;
	ld.global.f32 	%f44, [%rd38];
	mad.lo.s32 	%r35, %r42, %r19, %r1;
	mul.wide.s32 	%rd39, %r35, 4;
	add.s64 	%rd40, %rd1, %rd39;
	ld.global.f32 	%f45, [%rd40];
	fma.rn.f32 	%f46, %f44, %f45, %f53;
	st.global.f32 	[%rd3], %f46;
	cvt.u64.u32 	%rd41, %r3;
	cvt.u64.u32 	%rd42, %r42;
	add.s64 	%rd43, %rd42, %rd41;
	shl.b64 	%rd44, %rd43, 2;
	add.s64 	%rd45, %rd2, %rd44;
	ld.global.f32 	%f47, [%rd45+4];
	mul.wide.s32 	%rd46, %r19, 4;
	add.s64 	%rd47, %rd40, %rd46;
	ld.global.f32 	%f48, [%rd47];
	fma.rn.f32 	%f53, %f47, %f48, %f46;
	st.global.f32 	[%rd3], %f53;
	add.s32 	%r42, %r42, 2;
$L__BB0_11:
	and.b32  	%r36, %r18, 1;
	setp.eq.b32 	%p11, %r36, 1;
	not.pred 	%p12, %p11;
	@%p12 bra 	$L__BB0_13;
	add.s32 	%r37, %r42, %r3;
	mul.wide.u32 	%rd48, %r37, 4;
	add.s64 	%rd49, %rd2, %rd48;
	ld.global.f32 	%f49, [%rd49];
	mad.lo.s32 	%r38, %r42, %r19, %r1;
	mul.wide.s32 	%rd50, %r38, 4;
	add.s64 	%rd51, %rd1, %rd50;
	ld.global.f32 	%f50, [%rd51];
	fma.rn.f32 	%f51, %f49, %f50, %f53;
	st.global.f32 	[%rd3], %f51;
$L__BB0_13:
	ret;

}
	// .globl	_Z20matrix_mul_sharedMemPfS_S_iii
.visible .entry _Z20matrix_mul_sharedMemPfS_S_iii(
	.param .u64 .ptr .align 1 _Z20matrix_mul_sharedMemPfS_S_iii_param_0,
	.param .u64 .ptr .align 1 _Z20matrix_mul_sharedMemPfS_S_iii_param_1,
	.param .u64 .ptr .align 1 _Z20matrix_mul_sharedMemPfS_S_iii_param_2,
	.param .u32 _Z20matrix_mul_sharedMemPfS_S_iii_param_3,
	.param .u32 _Z20matrix_mul_sharedMemPfS_S_iii_param_4,
	.param .u32 _Z20matrix_mul_sharedMemPfS_S_iii_param_5
)
{
	.reg .pred 	%p<12>;
	.reg .b32 	%r<44>;
	.reg .b32 	%f<63>;
	.reg .b64 	%rd<13>;
	// demoted variable
	.shared .align 4 .b8 _ZZ20matrix_mul_sharedMemPfS_S_iiiE7sharedM[1024];
	// demoted variable
	.shared .align 4 .b8 _ZZ20matrix_mul_sharedMemPfS_S_iiiE7sharedN[1024];
	ld.param.u64 	%rd4, [_Z20matrix_mul_sharedMemPfS_S_iii_param_0];
	ld.param.u64 	%rd5, [_Z20matrix_mul_sharedMemPfS_S_iii_param_1];
	ld.param.u64 	%rd6, [_Z20matrix_mul_sharedMemPfS_S_iii_param_2];
	ld.param.u32 	%r24, [_Z20matrix_mul_sharedMemPfS_S_iii_param_3];
	ld.param.u32 	%r25, [_Z20matrix_mul_sharedMemPfS_S_iii_param_4];
	ld.param.u32 	%r26, [_Z20matrix_mul_sharedMemPfS_S_iii_param_5];
	mov.u32 	%r27, %ctaid.x;
	mov.u32 	%r28, %ctaid.y;
	mov.u32 	%r39, %tid.x;
	mov.u32 	%r41, %tid.y;
	shl.b32 	%r29, %r28, 4;
	add.s32 	%r3, %r29, %r41;
	shl.b32 	%r4, %r27, 4;
	add.s32 	%r5, %r4, %r39;
	setp.lt.s32 	%p1, %r25, 1;
	mov.f32 	%f62, 0f00000000;
	@%p1 bra 	$L__BB1_7;
	add.s32 	%r30, %r25, 15;
	shr.u32 	%r31, %r30, 4;
	shl.b32 	%r32, %r41, 6;
	mov.u32 	%r33, _ZZ20matrix_mul_sharedMemPfS_S_iiiE7sharedM;
	add.s32 	%r6, %r33, %r32;
	shl.b32 	%r34, %r39, 2;
	add.s32 	%r7, %r6, %r34;
	mov.u32 	%r35, _ZZ20matrix_mul_sharedMemPfS_S_iiiE7sharedN;
	add.s32 	%r9, %r35, %r34;
	add.s32 	%r8, %r9, %r32;
	neg.s32 	%r43, %r31;
	mad.lo.s32 	%r36, %r41, %r26, %r39;
	add.s32 	%r42, %r36, %r4;
	shl.b32 	%r12, %r26, 4;
	mad.lo.s32 	%r40, %r25, %r3, %r39;
	cvta.to.global.u64 	%rd1, %rd4;
	cvta.to.global.u64 	%rd2, %rd5;
	mov.f32 	%f62, 0f00000000;
$L__BB1_2:
	setp.ge.s32 	%p2, %r3, %r24;
	mul.wide.s32 	%rd7, %r40, 4;
	add.s64 	%rd3, %rd1, %rd7;
	setp.ge.s32 	%p3, %r39, %r25;
	mov.f32 	%f60, 0f00000000;
	or.pred  	%p4, %p3, %p2;
	@%p4 bra 	$L__BB1_4;
	ld.global.f32 	%f60, [%rd3];
$L__BB1_4:
	setp.ge.s32 	%p5, %r5, %r26;
	st.shared.f32 	[%r7], %f60;
	setp.ge.s32 	%p6, %r41, %r25;
	mov.f32 	%f61, 0f00000000;
	or.pred  	%p7, %p6, %p5;
	@%p7 bra 	$L__BB1_6;
	mul.wide.s32 	%rd8, %r42, 4;
	add.s64 	%rd9, %rd2, %rd8;
	ld.global.f32 	%f61, [%rd9];
$L__BB1_6:
	st.shared.f32 	[%r8], %f61;
	bar.sync 	0;
	ld.shared.f32 	%f12, [%r6];
	ld.shared.f32 	%f13, [%r9];
	fma.rn.f32 	%f14, %f12, %f13, %f62;
	ld.shared.f32 	%f15, [%r6+4];
	ld.shared.f32 	%f16, [%r9+64];
	fma.rn.f32 	%f17, %f15, %f16, %f14;
	ld.shared.f32 	%f18, [%r6+8];
	ld.shared.f32 	%f19, [%r9+128];
	fma.rn.f32 	%f20, %f18, %f19, %f17;
	ld.shared.f32 	%f21, [%r6+12];
	ld.shared.f32 	%f22, [%r9+192];
	fma.rn.f32 	%f23, %f21, %f22, %f20;
	ld.shared.f32 	%f24, [%r6+16];
	ld.shared.f32 	%f25, [%r9+256];
	fma.rn.f32 	%f26, %f24, %f25, %f23;
	ld.shared.f32 	%f27, [%r6+20];
	ld.shared.f32 	%f28, [%r9+320];
	fma.rn.f32 	%f29, %f27, %f28, %f26;
	ld.shared.f32 	%f30, [%r6+24];
	ld.shared.f32 	%f31, [%r9+384];
	fma.rn.f32 	%f32, %f30, %f31, %f29;
	ld.shared.f32 	%f33, [%r6+28];
	ld.shared.f32 	%f34, [%r9+448];
	fma.rn.f32 	%f35, %f33, %f34, %f32;
	ld.shared.f32 	%f36, [%r6+32];
	ld.shared.f32 	%f37, [%r9+512];
	fma.rn.f32 	%f38, %f36, %f37, %f35;
	ld.shared.f32 	%f39, [%r6+36];
	ld.shared.f32 	%f40, [%r9+576];
	fma.rn.f32 	%f41, %f39, %f40, %f38;
	ld.shared.f32 	%f42, [%r6+40];
	ld.shared.f32 	%f43, [%r9+640];
	fma.rn.f32 	%f44, %f42, %f43, %f41;
	ld.shared.f32 	%f45, [%r6+44];
	ld.shared.f32 	%f46, [%r9+704];
	fma.rn.f32 	%f47, %f45, %f46, %f44;
	ld.shared.f32 	%f48, [%r6+48];
	ld.shared.f32 	%f49, [%r9+768];
	fma.rn.f32 	%f50, %f48, %f49, %f47;
	ld.shared.f32 	%f51, [%r6+52];
	ld.shared.f32 	%f52, [%r9+832];
	fma.rn.f32 	%f53, %f51, %f52, %f50;
	ld.shared.f32 	%f54, [%r6+56];
	ld.shared.f32 	%f55, [%r9+896];
	fma.rn.f32 	%f56, %f54, %f55, %f53;
	ld.shared.f32 	%f57, [%r6+60];
	ld.shared.f32 	%f58, [%r9+960];
	fma.rn.f32 	%f62, %f57, %f58, %f56;
	bar.sync 	0;
	add.s32 	%r43, %r43, 1;
	setp.ne.s32 	%p8, %r43, 0;
	add.s32 	%r42, %r42, %r12;
	add.s32 	%r41, %r41, 16;
	add.s32 	%r40, %r40, 16;
	add.s32 	%r39, %r39, 16;
	@%p8 bra 	$L__BB1_2;
$L__BB1_7:
	setp.ge.s32 	%p9, %r3, %r24;
	setp.ge.s32 	%p10, %r5, %r26;
	or.pred  	%p11, %p9, %p10;
	@%p11 bra 	$L__BB1_9;
	mad.lo.s32 	%r38, %r26, %r3, %r5;
	cvta.to.global.u64 	%rd10, %rd6;
	mul.wide.u32 	%rd11, %r38, 4;
	add.s64 	%rd12, %rd10, %rd11;
	st.global.f32 	[%rd12], %f62;
$L__BB1_9:
	ret;

}


// ===== COMPILED SASS (sm_100) =====

	.target	sm_100

	.elftype	@"ET_EXEC"


//--------------------- .note.nv.tkinfo           --------------------------
	.section	.note.nv.tkinfo,"",@"SHT_NOTE"
	.sectionflags	@"SHF_NOTE_NV_TKINFO"
	.tkinfo
        /*0018*/ 	.word	0x00000002
        /*0030*/ 	.string	""
        /*0030*/ 	.string	"ptxas"
        /*0030*/ 	.string	"Cuda compilation tools, release 13.0, V13.0.88"
        /*0030*/ 	.string	"Build cuda_13.0.r13.0/compiler.36424714_0"
        /*0030*/ 	.string	"-arch sm_100 -m 64 "



//--------------------- .note.nv.cuinfo           --------------------------
	.section	.note.nv.cuinfo,"",@"SHT_NOTE"
	.sectionflags	@"SHF_NOTE_NV_CUINFO"
        /*0018*/ 	.short	0x0002
        /*001a*/ 	.short	0x0064
        /*001c*/ 	.short	0x0082
	.zero		2


//--------------------- .nv.info                  --------------------------
	.section	.nv.info,"",@"SHT_CUDA_INFO"
	.align	4


	//----- nvinfo : EIATTR_REGCOUNT
	.align		4
        /*0000*/ 	.byte	0x04, 0x2f
        /*0002*/ 	.short	(.L_1 - .L_0)
	.align		4
.L_0:
        /*0004*/ 	.word	index@(_Z20matrix_mul_on_devicePfS_S_iii)
        /*0008*/ 	.word	0x0000001c


	//----- nvinfo : EIATTR_FRAME_SIZE
	.align		4
.L_1:
        /*000c*/ 	.byte	0x04, 0x11
        /*000e*/ 	.short	(.L_3 - .L_2)
	.align		4
.L_2:
        /*0010*/ 	.word	index@(_Z20matrix_mul_on_devicePfS_S_iii)
        /*0014*/ 	.word	0x00000000


	//----- nvinfo : EIATTR_REGCOUNT
	.align		4
.L_3:
        /*0018*/ 	.byte	0x04, 0x2f
        /*001a*/ 	.short	(.L_5 - .L_4)
	.align		4
.L_4:
        /*001c*/ 	.word	index@(_Z20matrix_mul_sharedMemPfS_S_iii)
        /*0020*/ 	.word	0x00000020


	//----- nvinfo : EIATTR_FRAME_SIZE
	.align		4
.L_5:
        /*0024*/ 	.byte	0x04, 0x11
        /*0026*/ 	.short	(.L_7 - .L_6)
	.align		4
.L_6:
        /*0028*/ 	.word	index@(_Z20matrix_mul_sharedMemPfS_S_iii)
        /*002c*/ 	.word	0x00000000


	//----- nvinfo : EIATTR_MIN_STACK_SIZE
	.align		4
.L_7:
        /*0030*/ 	.byte	0x04, 0x12
        /*0032*/ 	.short	(.L_9 - .L_8)
	.align		4
.L_8:
        /*0034*/ 	.word	index@(_Z20matrix_mul_sharedMemPfS_S_iii)
        /*0038*/ 	.word	0x00000000


	//----- nvinfo : EIATTR_MIN_STACK_SIZE
	.align		4
.L_9:
        /*003c*/ 	.byte	0x04, 0x12
        /*003e*/ 	.short	(.L_11 - .L_10)
	.align		4
.L_10:
        /*0040*/ 	.word	index@(_Z20matrix_mul_on_devicePfS_S_iii)
        /*0044*/ 	.word	0x00000000
.L_11:


//--------------------- .nv.compat                --------------------------
	.section	.nv.compat,"",@"SHT_CUDA_COMPAT_INFO"
	.align	4
        /*0000*/ 	.byte	0x02, 0x09, 0x00, 0x00, 0x02, 0x02, 0x01, 0x00, 0x02, 0x05, 0x05, 0x00, 0x03, 0x07, 0x01, 0x01
        /*0010*/ 	.byte	0x02, 0x03, 0x00, 0x00, 0x02, 0x06, 0x01, 0x00, 0x04, 0x0b, 0x08, 0x00, 0x09, 0x00, 0x00, 0x00
        /*0020*/ 	.byte	0x00, 0x00, 0x00, 0x00


//--------------------- .nv.info._Z20matrix_mul_sharedMemPfS_S_iii --------------------------
	.section	.nv.info._Z20matrix_mul_sharedMemPfS_S_iii,"",@"SHT_CUDA_INFO"
	.sectionflags	@""
	.align	4


	//----- nvinfo : EIATTR_CUDA_API_VERSION
	.align		4
        /*0000*/ 	.byte	0x04, 0x37
        /*0002*/ 	.short	(.L_13 - .L_12)
.L_12:
        /*0004*/ 	.word	0x00000082


	//----- nvinfo : EIATTR_KPARAM_INFO
	.align		4
.L_13:
        /*0008*/ 	.byte	0x04, 0x17
        /*000a*/ 	.short	(.L_15 - .L_14)
.L_14:
        /*000c*/ 	.word	0x00000000
        /*0010*/ 	.short	0x0005
        /*0012*/ 	.short	0x0020
        /*0014*/ 	.byte	0x00, 0xf0, 0x11, 0x00


	//----- nvinfo : EIATTR_KPARAM_INFO
	.align		4
.L_15:
        /*0018*/ 	.byte	0x04, 0x17
        /*001a*/ 	.short	(.L_17 - .L_16)
.L_16:
        /*001c*/ 	.word	0x00000000
        /*0020*/ 	.short	0x0004
        /*0022*/ 	.short	0x001c
        /*0024*/ 	.byte	0x00, 0xf0, 0x11, 0x00


	//----- nvinfo : EIATTR_KPARAM_INFO
	.align		4
.L_17:
        /*0028*/ 	.byte	0x04, 0x17
        /*002a*/ 	.short	(.L_19 - .L_18)
.L_18:
        /*002c*/ 	.word	0x00000000
        /*0030*/ 	.short	0x0003
        /*0032*/ 	.short	0x0018
        /*0034*/ 	.byte	0x00, 0xf0, 0x11, 0x00


	//----- nvinfo : EIATTR_KPARAM_INFO
	.align		4
.L_19:
        /*0038*/ 	.byte	0x04, 0x17
        /*003a*/ 	.short	(.L_21 - .L_20)
.L_20:
        /*003c*/ 	.word	0x00000000
        /*0040*/ 	.short	0x0002
        /*0042*/ 	.short	0x0010
        /*0044*/ 	.byte	0x00, 0xf5, 0x21, 0x00


	//----- nvinfo : EIATTR_KPARAM_INFO
	.align		4
.L_21:
        /*0048*/ 	.byte	0x04, 0x17
        /*004a*/ 	.short	(.L_23 - .L_22)
.L_22:
        /*004c*/ 	.word	0x00000000
        /*0050*/ 	.short	0x0001
        /*0052*/ 	.short	0x0008
        /*0054*/ 	.byte	0x00, 0xf5, 0x21, 0x00


	//----- nvinfo : EIATTR_KPARAM_INFO
	.align		4
.L_23:
        /*0058*/ 	.byte	0x04, 0x17
        /*005a*/ 	.short	(.L_25 - .L_24)
.L_24:
        /*005c*/ 	.word	0x00000000
        /*0060*/ 	.short	0x0000
        /*0062*/ 	.short	0x0000
        /*0064*/ 	.byte	0x00, 0xf5, 0x21, 0x00


	//----- nvinfo : EIATTR_SPARSE_MMA_MASK
	.align		4
.L_25:
        /*0068*/ 	.byte	0x03, 0x50
        /*006a*/ 	.short	0x0000


	//----- nvinfo : EIATTR_MAXREG_COUNT
	.align		4
        /*006c*/ 	.byte	0x03, 0x1b
        /*006e*/ 	.short	0x00ff


	//----- nvinfo : EIATTR_NUM_BARRIERS
	.align		4
        /*0070*/ 	.byte	0x02, 0x4c
        /*0072*/ 	.byte	0x01
	.zero		1


	//----- nvinfo : EIATTR_MERCURY_ISA_VERSION
	.align		4
        /*0074*/ 	.byte	0x03, 0x5f
        /*0076*/ 	.short	0x0101


	//----- nvinfo : EIATTR_VRC_CTA_INIT_COUNT
	.align		4
        /*0078*/ 	.byte	0x02, 0x4a
	.zero		1
	.zero		1


	//----- nvinfo : EIATTR_EXIT_INSTR_OFFSETS
	.align		4
        /*007c*/ 	.byte	0x04, 0x1c
        /*007e*/ 	.short	(.L_27 - .L_26)


	//   ....[0]....
.L_26:
        /*0080*/ 	.word	0x000005f0


	//   ....[1]....
        /*0084*/ 	.word	0x00000640


	//----- nvinfo : EIATTR_CBANK_PARAM_SIZE
	.align		4
.L_27:
        /*0088*/ 	.byte	0x03, 0x19
        /*008a*/ 	.short	0x0024


	//----- nvinfo : EIATTR_PARAM_CBANK
	.align		4
        /*008c*/ 	.byte	0x04, 0x0a
        /*008e*/ 	.short	(.L_29 - .L_28)
	.align		4
.L_28:
        /*0090*/ 	.word	index@(.nv.constant0._Z20matrix_mul_sharedMemPfS_S_iii)
        /*0094*/ 	.short	0x0380
        /*0096*/ 	.short	0x0024


	//----- nvinfo : EIATTR_SW_WAR
	.align		4
.L_29:
        /*0098*/ 	.byte	0x04, 0x36
        /*009a*/ 	.short	(.L_31 - .L_30)
.L_30:
        /*009c*/ 	.word	0x00000008
.L_31:


//--------------------- .nv.info._Z20matrix_mul_on_devicePfS_S_iii --------------------------
	.section	.nv.info._Z20matrix_mul_on_devicePfS_S_iii,"",@"SHT_CUDA_INFO"
	.sectionflags	@""
	.align	4


	//----- nvinfo : EIATTR_CUDA_API_VERSION
	.align		4
        /*0000*/ 	.byte	0x04, 0x37
        /*0002*/ 	.short	(.L_33 - .L_32)
.L_32:
        /*0004*/ 	.word	0x00000082


	//----- nvinfo : EIATTR_KPARAM_INFO
	.align		4
.L_33:
        /*0008*/ 	.byte	0x04, 0x17
        /*000a*/ 	.short	(.L_35 - .L_34)
.L_34:
        /*000c*/ 	.word	0x00000000
        /*0010*/ 	.short	0x0005
        /*0012*/ 	.short	0x0020
        /*0014*/ 	.byte	0x00, 0xf0, 0x11, 0x00


	//----- nvinfo : EIATTR_KPARAM_INFO
	.align		4
.L_35:
        /*0018*/ 	.byte	0x04, 0x17
        /*001a*/ 	.short	(.L_37 - .L_36)
.L_36:
        /*001c*/ 	.word	0x00000000
        /*0020*/ 	.short	0x0004
        /*0022*/ 	.short	0x001c
        /*0024*/ 	.byte	0x00, 0xf0, 0x11, 0x00


	//----- nvinfo : EIATTR_KPARAM_INFO
	.align		4
.L_37:
        /*0028*/ 	.byte	0x04, 0x17
        /*002a*/ 	.short	(.L_39 - .L_38)
.L_38:
        /*002c*/ 	.word	0x00000000
        /*0030*/ 	.short	0x0003
        /*0032*/ 	.short	0x0018
        /*0034*/ 	.byte	0x00, 0xf0, 0x11, 0x00


	//----- nvinfo : EIATTR_KPARAM_INFO
	.align		4
.L_39:
        /*0038*/ 	.byte	0x04, 0x17
        /*003a*/ 	.short	(.L_41 - .L_40)
.L_40:
        /*003c*/ 	.word	0x00000000
        /*0040*/ 	.short	0x0002
        /*0042*/ 	.short	0x0010
        /*0044*/ 	.byte	0x00, 0xf5, 0x21, 0x00


	//----- nvinfo : EIATTR_KPARAM_INFO
	.align		4
.L_41:
        /*0048*/ 	.byte	0x04, 0x17
        /*004a*/ 	.short	(.L_43 - .L_42)
.L_42:
        /*004c*/ 	.word	0x00000000
        /*0050*/ 	.short	0x0001
        /*0052*/ 	.short	0x0008
        /*0054*/ 	.byte	0x00, 0xf5, 0x21, 0x00


	//----- nvinfo : EIATTR_KPARAM_INFO
	.align		4
.L_43:
        /*0058*/ 	.byte	0x04, 0x17
        /*005a*/ 	.short	(.L_45 - .L_44)
.L_44:
        /*005c*/ 	.word	0x00000000
        /*0060*/ 	.short	0x0000
        /*0062*/ 	.short	0x0000
        /*0064*/ 	.byte	0x00, 0xf5, 0x21, 0x00


	//----- nvinfo : EIATTR_SPARSE_MMA_MASK
	.align		4
.L_45:
        /*0068*/ 	.byte	0x03, 0x50
        /*006a*/ 	.short	0x0000


	//----- nvinfo : EIATTR_MAXREG_COUNT
	.align		4
        /*006c*/ 	.byte	0x03, 0x1b
        /*006e*/ 	.short	0x00ff


	//----- nvinfo : EIATTR_MERCURY_ISA_VERSION
	.align		4
        /*0070*/ 	.byte	0x03, 0x5f
        /*0072*/ 	.short	0x0101


	//----- nvinfo : EIATTR_VRC_CTA_INIT_COUNT
	.align		4
        /*0074*/ 	.byte	0x02, 0x4a
	.zero		1
	.zero		1


	//----- nvinfo : EIATTR_EXIT_INSTR_OFFSETS
	.align		4
        /*0078*/ 	.byte	0x04, 0x1c
        /*007a*/ 	.short	(.L_47 - .L_46)


	//   ....[0]....
.L_46:
        /*007c*/ 	.word	0x000000d0


	//   ....[1]....
        /*0080*/ 	.word	0x00000150


	//   ....[2]....
        /*0084*/ 	.word	0x00000540


	//   ....[3]....
        /*0088*/ 	.word	0x00000780


	//   ....[4]....
        /*008c*/ 	.word	0x00000920


	//   ....[5]....
        /*0090*/ 	.word	0x000009d0


	//----- nvinfo : EIATTR_CBANK_PARAM_SIZE
	.align		4
.L_47:
        /*0094*/ 	.byte	0x03, 0x19
        /*0096*/ 	.short	0x0024


	//----- nvinfo : EIATTR_PARAM_CBANK
	.align		4
        /*0098*/ 	.byte	0x04, 0x0a
        /*009a*/ 	.short	(.L_49 - .L_48)
	.align		4
.L_48:
        /*009c*/ 	.word	index@(.nv.constant0._Z20matrix_mul_on_devicePfS_S_iii)
        /*00a0*/ 	.short	0x0380
        /*00a2*/ 	.short	0x0024


	//----- nvinfo : EIATTR_SW_WAR
	.align		4
.L_49:
        /*00a4*/ 	.byte	0x04, 0x36
        /*00a6*/ 	.short	(.L_51 - .L_50)
.L_50:
        /*00a8*/ 	.word	0x00000008
.L_51:


//--------------------- .nv.callgraph             --------------------------
	.section	.nv.callgraph,"",@"SHT_CUDA_CALLGRAPH"
	.align	4
	.sectionentsize	8
	.align		4
        /*0000*/ 	.word	0x00000000
	.align		4
        /*0004*/ 	.word	0xffffffff
	.align		4
        /*0008*/ 	.word	0x00000000
	.align		4
        /*000c*/ 	.word	0xfffffffe
	.align		4
        /*0010*/ 	.word	0x00000000
	.align		4
        /*0014*/ 	.word	0xfffffffd
	.align		4
        /*0018*/ 	.word	0x00000000
	.align		4
        /*001c*/ 	.word	0xfffffffc


//--------------------- .text._Z20matrix_mul_sharedMemPfS_S_iii --------------------------
	.section	.text._Z20matrix_mul_sharedMemPfS_S_iii,"ax",@progbits
	.align	128
        .global         _Z20matrix_mul_sharedMemPfS_S_iii
        .type           _Z20matrix_mul_sharedMemPfS_S_iii,@function
        .size           _Z20matrix_mul_sharedMemPfS_S_iii,(.L_x_8 - _Z20matrix_mul_sharedMemPfS_S_iii)
        .other          _Z20matrix_mul_sharedMemPfS_S_iii,@"STO_CUDA_ENTRY STV_DEFAULT"
_Z20matrix_mul_sharedMemPfS_S_iii:
.text._Z20matrix_mul_sharedMemPfS_S_iii:
[----:B------:R-:W-:Y:S01]  /*0000*/  LDC R1, c[0x0][0x37c] ;  /* 0x0000df00ff017b82 */ /* 0x000fe20000000800 */
[----:B------:R-:W0:Y:S01]  /*0010*/  S2R R0, SR_CTAID.Y ;  /* 0x0000000000007919 */ /* 0x000e220000002600 */
[----:B------:R-:W1:Y:S01]  /*0020*/  LDCU UR10, c[0x0][0x39c] ;  /* 0x00007380ff0a77ac */ /* 0x000e620008000800 */
[----:B------:R-:W-:Y:S01]  /*0030*/  HFMA2 R23, -RZ, RZ, 0, 0 ;  /* 0x00000000ff177431 */ /* 0x000fe200000001ff */
[----:B------:R-:W0:Y:S01]  /*0040*/  S2R R12, SR_TID.Y ;  /* 0x00000000000c7919 */ /* 0x000e220000002200 */
[----:B------:R-:W2:Y:S01]  /*0050*/  LDCU UR14, c[0x0][0x3a0] ;  /* 0x00007400ff0e77ac */ /* 0x000ea20008000800 */
[----:B------:R-:W3:Y:S01]  /*0060*/  S2R R5, SR_CTAID.X ;  /* 0x0000000000057919 */ /* 0x000ee20000002500 */
[----:B------:R-:W4:Y:S01]  /*0070*/  LDCU.64 UR8, c[0x0][0x358] ;  /* 0x00006b00ff0877ac */ /* 0x000f220008000a00 */
[----:B------:R-:W3:Y:S01]  /*0080*/  S2R R21, SR_TID.X ;  /* 0x0000000000157919 */ /* 0x000ee20000002100 */
[----:B-1----:R-:W-:Y:S01]  /*0090*/  UISETP.GE.AND UP0, UPT, UR10, 0x1, UPT ;  /* 0x000000010a00788c */ /* 0x002fe2000bf06270 */
[----:B0-----:R-:W-:-:S02]  /*00a0*/  LEA R0, R0, R12, 0x4 ;  /* 0x0000000c00007211 */ /* 0x001fc400078e20ff */
[----:B---3--:R-:W-:-:S06]  /*00b0*/  LEA R15, R5, R21, 0x4 ;  /* 0x00000015050f7211 */ /* 0x008fcc00078e20ff */
[----:B--2-4-:R-:W-:Y:S05]  /*00c0*/  BRA.U !UP0, `(.L_x_0) ;  /* 0x00000005083c7547 */ /* 0x014fea000b800000 */
[----:B------:R-:W0:Y:S01]  /*00d0*/  S2UR UR7, SR_CgaCtaId ;  /* 0x00000000000779c3 */ /* 0x000e220000008800 */
[----:B------:R-:W1:Y:S01]  /*00e0*/  LDCU UR11, c[0x0][0x3a0] ;  /* 0x00007400ff0b77ac */ /* 0x000e620008000800 */
[----:B------:R-:W-:Y:S01]  /*00f0*/  MOV R23, RZ ;  /* 0x000000ff00177202 */ /* 0x000fe20000000f00 */
[----:B------:R-:W-:Y:S01]  /*0100*/  IMAD R13, R0, UR10, R21 ;  /* 0x0000000a000d7c24 */ /* 0x000fe2000f8e0215 */
[----:B------:R-:W2:Y:S04]  /*0110*/  LDCU UR12, c[0x0][0x398] ;  /* 0x00007300ff0c77ac */ /* 0x000ea80008000800 */
[----:B------:R-:W3:Y:S01]  /*0120*/  LDC R16, c[0x0][0x3a0] ;  /* 0x0000e800ff107b82 */ /* 0x000ee20000000800 */
[----:B------:R-:W-:Y:S01]  /*0130*/  UMOV UR5, 0x400 ;  /* 0x0000040000057882 */ /* 0x000fe20000000000 */
[----:B------:R-:W-:-:S02]  /*0140*/  UIADD3 UR4, UPT, UPT, UR10, 0xf, URZ ;  /* 0x0000000f0a047890 */ /* 0x000fc4000fffe0ff */
[----:B------:R-:W-:Y:S02]  /*0150*/  UIADD3 UR6, UPT, UPT, UR5, 0x400, URZ ;  /* 0x0000040005067890 */ /* 0x000fe4000fffe0ff */
[----:B------:R-:W-:Y:S02]  /*0160*/  USHF.R.U32.HI UR4, URZ, 0x4, UR4 ;  /* 0x00000004ff047899 */ /* 0x000fe40008011604 */
[----:B------:R-:W4:Y:S01]  /*0170*/  LDC.64 R2, c[0x0][0x380] ;  /* 0x0000e000ff027b82 */ /* 0x000f220000000a00 */
[----:B------:R-:W3:Y:S01]  /*0180*/  LDCU UR13, c[0x0][0x39c] ;  /* 0x00007380ff0d77ac */ /* 0x000ee20008000800 */
[----:B-1----:R-:W-:Y:S01]  /*0190*/  IMAD R14, R12, UR11, R21 ;  /* 0x0000000b0c0e7c24 */ /* 0x002fe2000f8e0215 */
[----:B------:R-:W-:Y:S01]  /*01a0*/  UIADD3 UR4, UPT, UPT, -UR4, URZ, URZ ;  /* 0x000000ff04047290 */ /* 0x000fe2000fffe1ff */
[----:B--2---:R-:W-:Y:S01]  /*01b0*/  ISETP.GE.AND P1, PT, R0, UR12, PT ;  /* 0x0000000c00007c0c */ /* 0x004fe2000bf26270 */
[----:B0-----:R-:W-:Y:S02]  /*01c0*/  ULEA UR5, UR7, UR5, 0x18 ;  /* 0x0000000507057291 */ /* 0x001fe4000f8ec0ff */
[----:B------:R-:W-:Y:S01]  /*01d0*/  LEA R14, R5, R14, 0x4 ;  /* 0x0000000e050e7211 */ /* 0x000fe200078e20ff */
[----:B------:R-:W-:-:S03]  /*01e0*/  ULEA UR6, UR7, UR6, 0x18 ;  /* 0x0000000607067291 */ /* 0x000fc6000f8ec0ff */
[----:B------:R-:W-:-:S03]  /*01f0*/  LEA R18, R12, UR5, 0x6 ;  /* 0x000000050c127c11 */ /* 0x000fc6000f8e30ff */
[C---:B------:R-:W-:Y:S02]  /*0200*/  LEA R19, R21.reuse, UR6, 0x2 ;  /* 0x0000000615137c11 */ /* 0x040fe4000f8e10ff */
[----:B------:R-:W-:Y:S02]  /*0210*/  LEA R20, R21, R18, 0x2 ;  /* 0x0000001215147211 */ /* 0x000fe400078e10ff */
[----:B------:R-:W-:-:S07]  /*0220*/  LEA R17, R12, R19, 0x6 ;  /* 0x000000130c117211 */ /* 0x000fce00078e30ff */
.L_x_1:
[----:B---3--:R-:W-:Y:S01]  /*0230*/  ISETP.GE.AND P0, PT, R15, R16, PT ;  /* 0x000000100f00720c */ /* 0x008fe20003f06270 */
[----:B------:R-:W-:Y:S01]  /*0240*/  HFMA2 R22, -RZ, RZ, 0, 0 ;  /* 0x00000000ff167431 */ /* 0x000fe200000001ff */
[----:B------:R-:W-:Y:S01]  /*0250*/  ISETP.GE.OR P2, PT, R21, UR13, P1 ;  /* 0x0000000d15007c0c */ /* 0x000fe20008f46670 */
[----:B----4-:R-:W-:Y:S01]  /*0260*/  IMAD.WIDE R4, R13, 0x4, R2 ;  /* 0x000000040d047825 */ /* 0x010fe200078e0202 */
[----:B------:R-:W-:Y:S02]  /*0270*/  ISETP.GE.OR P0, PT, R12, UR13, P0 ;  /* 0x0000000d0c007c0c */ /* 0x000fe40008706670 */
[----:B------:R-:W-:-:S09]  /*0280*/  MOV R27, RZ ;  /* 0x000000ff001b7202 */ /* 0x000fd20000000f00 */
[----:B------:R-:W2:Y:S02]  /*0290*/  @!P2 LDG.E R27, desc[UR8][R4.64] ;  /* 0x00000008041ba981 */ /* 0x000ea4000c1e1900 */
[----:B------:R-:W0:Y:S02]  /*02a0*/  @!P0 LDC.64 R6, c[0x0][0x388] ;  /* 0x0000e200ff068b82 */ /* 0x000e240000000a00 */
[----:B0-----:R-:W-:-:S05]  /*02b0*/  @!P0 IMAD.WIDE R6, R14, 0x4, R6 ;  /* 0x000000040e068825 */ /* 0x001fca00078e0206 */
[----:B------:R-:W3:Y:S01]  /*02c0*/  @!P0 LDG.E R22, desc[UR8][R6.64] ;  /* 0x0000000806168981 */ /* 0x000ee2000c1e1900 */
[----:B------:R-:W-:-:S04]  /*02d0*/  UIADD3 UR4, UPT, UPT, UR4, 0x1, URZ ;  /* 0x0000000104047890 */ /* 0x000fc8000fffe0ff */
[----:B------:R-:W-:Y:S01]  /*02e0*/  UISETP.NE.AND UP0, UPT, UR4, URZ, UPT ;  /* 0x000000ff0400728c */ /* 0x000fe2000bf05270 */
[----:B------:R-:W-:Y:S02]  /*02f0*/  IADD3 R13, PT, PT, R13, 0x10, RZ ;  /* 0x000000100d0d7810 */ /* 0x000fe40007ffe0ff */
[----:B------:R-:W-:Y:S02]  /*0300*/  IADD3 R21, PT, PT, R21, 0x10, RZ ;  /* 0x0000001015157810 */ /* 0x000fe40007ffe0ff */
[----:B------:R-:W-:Y:S02]  /*0310*/  IADD3 R12, PT, PT, R12, 0x10, RZ ;  /* 0x000000100c0c7810 */ /* 0x000fe40007ffe0ff */
[----:B------:R-:W-:Y:S01]  /*0320*/  LEA R14, R16, R14, 0x4 ;  /* 0x0000000e100e7211 */ /* 0x000fe200078e20ff */
[----:B--2---:R-:W-:Y:S04]  /*0330*/  STS [R20], R27 ;  /* 0x0000001b14007388 */ /* 0x004fe80000000800 */
[----:B---3--:R-:W-:Y:S01]  /*0340*/  STS [R17], R22 ;  /* 0x0000001611007388 */ /* 0x008fe20000000800 */
[----:B------:R-:W-:Y:S06]  /*0350*/  BAR.SYNC.DEFER_BLOCKING 0x0 ;  /* 0x0000000000007b1d */ /* 0x000fec0000010000 */
[----:B------:R-:W-:Y:S04]  /*0360*/  LDS R26, [R19] ;  /* 0x00000000131a7984 */ /* 0x000fe80000000800 */
[----:B------:R-:W0:Y:S04]  /*0370*/  LDS.128 R8, [R18] ;  /* 0x0000000012087984 */ /* 0x000e280000000c00 */
[----:B------:R-:W1:Y:S04]  /*0380*/  LDS R29, [R19+0x40] ;  /* 0x00004000131d7984 */ /* 0x000e680000000800 */
[----:B------:R-:W2:Y:S04]  /*0390*/  LDS R25, [R19+0x80] ;  /* 0x0000800013197984 */ /* 0x000ea80000000800 */
[----:B------:R-:W3:Y:S04]  /*03a0*/  LDS R24, [R19+0xc0] ;  /* 0x0000c00013187984 */ /* 0x000ee80000000800 */
[----:B------:R-:W-:Y:S04]  /*03b0*/  LDS.128 R4, [R18+0x10] ;  /* 0x0000100012047984 */ /* 0x000fe80000000c00 */
[----:B------:R-:W-:Y:S04]  /*03c0*/  LDS R22, [R19+0x140] ;  /* 0x0001400013167984 */ /* 0x000fe80000000800 */
[----:B------:R-:W-:Y:S01]  /*03d0*/  LDS R27, [R19+0x200] ;  /* 0x00020000131b7984 */ /* 0x000fe20000000800 */
[----:B0-----:R-:W-:-:S03]  /*03e0*/  FFMA R8, R8, R26, R23 ;  /* 0x0000001a08087223 */ /* 0x001fc60000000017 */
[----:B------:R-:W0:Y:S01]  /*03f0*/  LDS R23, [R19+0x100] ;  /* 0x0001000013177984 */ /* 0x000e220000000800 */
[----:B-1----:R-:W-:-:S03]  /*0400*/  FFMA R8, R29, R9, R8 ;  /* 0x000000091d087223 */ /* 0x002fc60000000008 */
[----:B------:R-:W-:Y:S01]  /*0410*/  LDS R26, [R19+0x1c0] ;  /* 0x0001c000131a7984 */ /* 0x000fe20000000800 */
[----:B--2---:R-:W-:-:S03]  /*0420*/  FFMA R9, R25, R10, R8 ;  /* 0x0000000a19097223 */ /* 0x004fc60000000008 */
[----:B------:R-:W1:Y:S01]  /*0430*/  LDS R25, [R19+0x180] ;  /* 0x0001800013197984 */ /* 0x000e620000000800 */
[----:B---3--:R-:W-:-:S03]  /*0440*/  FFMA R9, R24, R11, R9 ;  /* 0x0000000b18097223 */ /* 0x008fc60000000009 */
[----:B------:R-:W-:Y:S01]  /*0450*/  LDS R24, [R19+0x240] ;  /* 0x0002400013187984 */ /* 0x000fe20000000800 */
[----:B0-----:R-:W-:-:S03]  /*0460*/  FFMA R23, R4, R23, R9 ;  /* 0x0000001704177223 */ /* 0x001fc60000000009 */
[----:B------:R-:W0:Y:S01]  /*0470*/  LDS.128 R8, [R18+0x20] ;  /* 0x0000200012087984 */ /* 0x000e220000000c00 */
[----:B------:R-:W-:-:S03]  /*0480*/  FFMA R22, R22, R5, R23 ;  /* 0x0000000516167223 */ /* 0x000fc60000000017 */
[----:B------:R-:W2:Y:S01]  /*0490*/  LDS R23, [R19+0x280] ;  /* 0x0002800013177984 */ /* 0x000ea20000000800 */
[----:B-1----:R-:W-:-:S03]  /*04a0*/  FFMA R25, R25, R6, R22 ;  /* 0x0000000619197223 */ /* 0x002fc60000000016 */
[----:B------:R-:W1:Y:S01]  /*04b0*/  LDS R22, [R19+0x2c0] ;  /* 0x0002c00013167984 */ /* 0x000e620000000800 */
[----:B------:R-:W-:-:S03]  /*04c0*/  FFMA R7, R26, R7, R25 ;  /* 0x000000071a077223 */ /* 0x000fc60000000019 */
[----:B------:R-:W-:Y:S01]  /*04d0*/  LDS R25, [R19+0x300] ;  /* 0x0003000013197984 */ /* 0x000fe20000000800 */
[----:B0-----:R-:W-:-:S03]  /*04e0*/  FFMA R27, R8, R27, R7 ;  /* 0x0000001b081b7223 */ /* 0x001fc60000000007 */
[----:B------:R-:W0:Y:S01]  /*04f0*/  LDS.128 R4, [R18+0x30] ;  /* 0x0000300012047984 */ /* 0x000e220000000c00 */
[----:B------:R-:W-:-:S03]  /*0500*/  FFMA R24, R24, R9, R27 ;  /* 0x0000000918187223 */ /* 0x000fc6000000001b */
[----:B------:R-:W3:Y:S04]  /*0510*/  LDS R27, [R19+0x340] ;  /* 0x00034000131b7984 */ /* 0x000ee80000000800 */
[----:B------:R-:W4:Y:S04]  /*0520*/  LDS R9, [R19+0x380] ;  /* 0x0003800013097984 */ /* 0x000f280000000800 */
[----:B------:R-:W5:Y:S01]  /*0530*/  LDS R8, [R19+0x3c0] ;  /* 0x0003c00013087984 */ /* 0x000f620000000800 */
[----:B--2---:R-:W-:-:S04]  /*0540*/  FFMA R23, R23, R10, R24 ;  /* 0x0000000a17177223 */ /* 0x004fc80000000018 */
[----:B-1----:R-:W-:-:S04]  /*0550*/  FFMA R11, R22, R11, R23 ;  /* 0x0000000b160b7223 */ /* 0x002fc80000000017 */
[----:B0-----:R-:W-:-:S04]  /*0560*/  FFMA R4, R4, R25, R11 ;  /* 0x0000001904047223 */ /* 0x001fc8000000000b */
[----:B---3--:R-:W-:-:S04]  /*0570*/  FFMA R4, R27, R5, R4 ;  /* 0x000000051b047223 */ /* 0x008fc80000000004 */
[----:B----4-:R-:W-:-:S04]  /*0580*/  FFMA R9, R9, R6, R4 ;  /* 0x0000000609097223 */ /* 0x010fc80000000004 */
[----:B-----5:R-:W-:Y:S01]  /*0590*/  FFMA R23, R8, R7, R9 ;  /* 0x0000000708177223 */ /* 0x020fe20000000009 */
[----:B------:R-:W-:Y:S06]  /*05a0*/  BAR.SYNC.DEFER_BLOCKING 0x0 ;  /* 0x0000000000007b1d */ /* 0x000fec0000010000 */
[----:B------:R-:W-:Y:S05]  /*05b0*/  BRA.U UP0, `(.L_x_1) ;  /* 0xfffffffd001c7547 */ /* 0x000fea000b83ffff */
.L_x_0:
[----:B------:R-:W0:Y:S01]  /*05c0*/  LDCU UR4, c[0x0][0x398] ;  /* 0x00007300ff0477ac */ /* 0x000e220008000800 */
[----:B------:R-:W-:-:S04]  /*05d0*/  ISETP.GE.AND P0, PT, R15, UR14, PT ;  /* 0x0000000e0f007c0c */ /* 0x000fc8000bf06270 */
[----:B0-----:R-:W-:-:S13]  /*05e0*/  ISETP.GE.OR P0, PT, R0, UR4, P0 ;  /* 0x0000000400007c0c */ /* 0x001fda0008706670 */
[----:B------:R-:W-:Y:S05]  /*05f0*/  @P0 EXIT ;  /* 0x000000000000094d */ /* 0x000fea0003800000 */
[----:B------:R-:W0:Y:S01]  /*0600*/  LDC.64 R2, c[0x0][0x390] ;  /* 0x0000e400ff027b82 */ /* 0x000e220000000a00 */
[----:B------:R-:W-:-:S04]  /*0610*/  IMAD R15, R0, UR14, R15 ;  /* 0x0000000e000f7c24 */ /* 0x000fc8000f8e020f */
[----:B0-----:R-:W-:-:S05]  /*0620*/  IMAD.WIDE.U32 R2, R15, 0x4, R2 ;  /* 0x000000040f027825 */ /* 0x001fca00078e0002 */
[----:B------:R-:W-:Y:S01]  /*0630*/  STG.E desc[UR8][R2.64], R23 ;  /* 0x0000001702007986 */ /* 0x000fe2000c101908 */
[----:B------:R-:W-:Y:S05]  /*0640*/  EXIT ;  /* 0x000000000000794d */ /* 0x000fea0003800000 */
.L_x_2:
[----:B------:R-:W-:-:S00]  /*0650*/  BRA `(.L_x_2) ;  /* 0xfffffffc00fc7947 */ /* 0x000fc0000383ffff */
[----:B------:R-:W-:-:S00]  /*0660*/  NOP ;  /* 0x0000000000007918 */ /* 0x000fc00000000000 */
        /* <DEDUP_REMOVED lines=9> */
.L_x_8:


//--------------------- .text._Z20matrix_mul_on_devicePfS_S_iii --------------------------
	.section	.text._Z20matrix_mul_on_devicePfS_S_iii,"ax",@progbits
	.align	128
        .global         _Z20matrix_mul_on_devicePfS_S_iii
        .type           _Z20matrix_mul_on_devicePfS_S_iii,@function
        .size           _Z20matrix_mul_on_devicePfS_S_iii,(.L_x_9 - _Z20matrix_mul_on_devicePfS_S_iii)
        .other          _Z20matrix_mul_on_devicePfS_S_iii,@"STO_CUDA_ENTRY STV_DEFAULT"
_Z20matrix_mul_on_devicePfS_S_iii:
.text._Z20matrix_mul_on_devicePfS_S_iii:
[----:B------:R-:W-:Y:S01]  /*0000*/  LDC R1, c[0x0][0x37c] ;  /* 0x0000df00ff017b82 */ /* 0x000fe20000000800 */
[----:B------:R-:W0:Y:S01]  /*0010*/  S2R R5, SR_TID.Y ;  /* 0x0000000000057919 */ /* 0x000e220000002200 */
[----:B------:R-:W1:Y:S06]  /*0020*/  LDCU UR4, c[0x0][0x360] ;  /* 0x00006c00ff0477ac */ /* 0x000e6c0008000800 */
[----:B------:R-:W2:Y:S01]  /*0030*/  LDC R0, c[0x0][0x3a0] ;  /* 0x0000e800ff007b82 */ /* 0x000ea20000000800 */
[----:B------:R-:W0:Y:S01]  /*0040*/  S2R R4, SR_CTAID.Y ;  /* 0x0000000000047919 */ /* 0x000e220000002600 */
[----:B------:R-:W0:Y:S01]  /*0050*/  LDCU UR5, c[0x0][0x364] ;  /* 0x00006c80ff0577ac */ /* 0x000e220008000800 */
[----:B------:R-:W1:Y:S01]  /*0060*/  S2R R7, SR_TID.X ;  /* 0x0000000000077919 */ /* 0x000e620000002100 */
[----:B------:R-:W3:Y:S01]  /*0070*/  LDCU UR6, c[0x0][0x398] ;  /* 0x00007300ff0677ac */ /* 0x000ee20008000800 */
[----:B------:R-:W1:Y:S01]  /*0080*/  S2R R2, SR_CTAID.X ;  /* 0x0000000000027919 */ /* 0x000e620000002500 */
[----:B0-----:R-:W-:-:S05]  /*0090*/  IMAD R5, R4, UR5, R5 ;  /* 0x0000000504057c24 */ /* 0x001fca000f8e0205 */
[----:B---3--:R-:W-:Y:S01]  /*00a0*/  ISETP.GE.AND P0, PT, R5, UR6, PT ;  /* 0x0000000605007c0c */ /* 0x008fe2000bf06270 */
[----:B-1----:R-:W-:-:S05]  /*00b0*/  IMAD R7, R2, UR4, R7 ;  /* 0x0000000402077c24 */ /* 0x002fca000f8e0207 */
[----:B--2---:R-:W-:-:S13]  /*00c0*/  ISETP.GE.OR P0, PT, R7, R0, P0 ;  /* 0x000000000700720c */ /* 0x004fda0000706670 */
[----:B------:R-:W-:Y:S05]  /*00d0*/  @P0 EXIT ;  /* 0x000000000000094d */ /* 0x000fea0003800000 */
[----:B------:R-:W0:Y:S01]  /*00e0*/  LDC R6, c[0x0][0x39c] ;  /* 0x0000e700ff067b82 */ /* 0x000e220000000800 */
[----:B------:R-:W1:Y:S01]  /*00f0*/  LDCU.64 UR4, c[0x0][0x358] ;  /* 0x00006b00ff0477ac */ /* 0x000e620008000a00 */
[----:B------:R-:W-:-:S06]  /*0100*/  IMAD R9, R5, R0, R7 ;  /* 0x0000000005097224 */ /* 0x000fcc00078e0207 */
[----:B------:R-:W2:Y:S01]  /*0110*/  LDC.64 R2, c[0x0][0x390] ;  /* 0x0000e400ff027b82 */ /* 0x000ea20000000a00 */
[----:B0-----:R-:W-:Y:S01]  /*0120*/  ISETP.GE.AND P0, PT, R6, 0x1, PT ;  /* 0x000000010600780c */ /* 0x001fe20003f06270 */
[----:B--2---:R-:W-:-:S05]  /*0130*/  IMAD.WIDE R2, R9, 0x4, R2 ;  /* 0x0000000409027825 */ /* 0x004fca00078e0202 */
[----:B-1----:R0:W-:Y:S07]  /*0140*/  STG.E desc[UR4][R2.64], RZ ;  /* 0x000000ff02007986 */ /* 0x0021ee000c101904 */
[----:B------:R-:W-:Y:S05]  /*0150*/  @!P0 EXIT ;  /* 0x000000000000894d */ /* 0x000fea0003800000 */
[C---:B------:R-:W-:Y:S01]  /*0160*/  ISETP.GE.U32.AND P1, PT, R6.reuse, 0x8, PT ;  /* 0x000000080600780c */ /* 0x040fe20003f26070 */
[----:B------:R-:W-:Y:S01]  /*0170*/  HFMA2 R9, -RZ, RZ, 0, 0 ;  /* 0x00000000ff097431 */ /* 0x000fe200000001ff */
[----:B------:R-:W-:Y:S01]  /*0180*/  LOP3.LUT R12, R6, 0x7, RZ, 0xc0, !PT ;  /* 0x00000007060c7812 */ /* 0x000fe200078ec0ff */
[----:B------:R-:W-:Y:S01]  /*0190*/  IMAD R8, R5, R6, RZ ;  /* 0x0000000605087224 */ /* 0x000fe200078e02ff */
[----:B------:R-:W-:Y:S02]  /*01a0*/  MOV R11, RZ ;  /* 0x000000ff000b7202 */ /* 0x000fe40000000f00 */
[----:B------:R-:W-:-:S07]  /*01b0*/  ISETP.NE.AND P0, PT, R12, RZ, PT ;  /* 0x000000ff0c00720c */ /* 0x000fce0003f05270 */
[----:B------:R-:W-:Y:S06]  /*01c0*/  @!P1 BRA `(.L_x_3) ;  /* 0x0000000000dc9947 */ /* 0x000fec0003800000 */
[----:B------:R-:W1:Y:S01]  /*01d0*/  LDC.64 R4, c[0x0][0x380] ;  /* 0x0000e000ff047b82 */ /* 0x000e620000000a00 */
[----:B------:R-:W-:Y:S02]  /*01e0*/  LOP3.LUT R9, R6, 0x7ffffff8, RZ, 0xc0, !PT ;  /* 0x7ffffff806097812 */ /* 0x000fe400078ec0ff */
[----:B------:R-:W-:Y:S02]  /*01f0*/  MOV R11, RZ ;  /* 0x000000ff000b7202 */ /* 0x000fe40000000f00 */
[----:B------:R-:W-:Y:S02]  /*0200*/  MOV R13, R7 ;  /* 0x00000007000d7202 */ /* 0x000fe40000000f00 */
[----:B------:R-:W-:Y:S01]  /*0210*/  IADD3 R10, PT, PT, -R9, RZ, RZ ;  /* 0x000000ff090a7210 */ /* 0x000fe20007ffe1ff */
[----:B-1----:R-:W-:-:S03]  /*0220*/  IMAD.WIDE.U32 R4, R8, 0x4, R4 ;  /* 0x0000000408047825 */ /* 0x002fc600078e0004 */
[----:B------:R-:W-:-:S04]  /*0230*/  IADD3 R4, P1, PT, R4, 0x10, RZ ;  /* 0x0000001004047810 */ /* 0x000fc80007f3e0ff */
[----:B------:R-:W-:-:S09]  /*0240*/  IADD3.X R5, PT, PT, RZ, R5, RZ, P1, !PT ;  /* 0x00000005ff057210 */ /* 0x000fd20000ffe4ff */
.L_x_4:
[----:B------:R-:W1:Y:S01]  /*0250*/  LDC.64 R14, c[0x0][0x388] ;  /* 0x0000e200ff0e7b82 */ /* 0x000e620000000a00 */
[----:B--2---:R-:W2:Y:S01]  /*0260*/  LDG.E R16, desc[UR4][R4.64+-0x10] ;  /* 0xfffff00404107981 */ /* 0x004ea2000c1e1900 */
[----:B-1----:R-:W-:-:S05]  /*0270*/  IMAD.WIDE R14, R13, 0x4, R14 ;  /* 0x000000040d0e7825 */ /* 0x002fca00078e020e */
[----:B------:R-:W2:Y:S02]  /*0280*/  LDG.E R17, desc[UR4][R14.64] ;  /* 0x000000040e117981 */ /* 0x000ea4000c1e1900 */
[----:B--2---:R-:W-:Y:S01]  /*0290*/  FFMA R11, R16, R17, R11 ;  /* 0x00000011100b7223 */ /* 0x004fe2000000000b */
[----:B------:R-:W-:-:S04]  /*02a0*/  IMAD.WIDE R16, R0, 0x4, R14 ;  /* 0x0000000400107825 */ /* 0x000fc800078e020e */
[----:B------:R1:W-:Y:S04]  /*02b0*/  STG.E desc[UR4][R2.64], R11 ;  /* 0x0000000b02007986 */ /* 0x0003e8000c101904 */
[----:B------:R-:W2:Y:S04]  /*02c0*/  LDG.E R18, desc[UR4][R4.64+-0xc] ;  /* 0xfffff40404127981 */ /* 0x000ea8000c1e1900 */
[----:B------:R-:W2:Y:S02]  /*02d0*/  LDG.E R19, desc[UR4][R16.64] ;  /* 0x0000000410137981 */ /* 0x000ea4000c1e1900 */
[----:B--2---:R-:W-:Y:S01]  /*02e0*/  FFMA R21, R18, R19, R11 ;  /* 0x0000001312157223 */ /* 0x004fe2000000000b */
[----:B------:R-:W-:-:S04]  /*02f0*/  IMAD.WIDE R18, R0, 0x4, R16 ;  /* 0x0000000400127825 */ /* 0x000fc800078e0210 */
[----:B------:R2:W-:Y:S04]  /*0300*/  STG.E desc[UR4][R2.64], R21 ;  /* 0x0000001502007986 */ /* 0x0005e8000c101904 */
[----:B------:R-:W3:Y:S04]  /*0310*/  LDG.E R20, desc[UR4][R4.64+-0x8] ;  /* 0xfffff80404147981 */ /* 0x000ee8000c1e1900 */
[----:B------:R-:W3:Y:S01]  /*0320*/  LDG.E R22, desc[UR4][R18.64] ;  /* 0x0000000412167981 */ /* 0x000ee2000c1e1900 */
[----:B------:R-:W-:-:S04]  /*0330*/  IMAD.WIDE R14, R0, 0x4, R18 ;  /* 0x00000004000e7825 */ /* 0x000fc800078e0212 */
[----:B---3--:R-:W-:-:S05]  /*0340*/  FFMA R23, R20, R22, R21 ;  /* 0x0000001614177223 */ /* 0x008fca0000000015 */
[----:B------:R3:W-:Y:S04]  /*0350*/  STG.E desc[UR4][R2.64], R23 ;  /* 0x0000001702007986 */ /* 0x0007e8000c101904 */
[----:B------:R-:W4:Y:S04]  /*0360*/  LDG.E R20, desc[UR4][R4.64+-0x4] ;  /* 0xfffffc0404147981 */ /* 0x000f28000c1e1900 */
[----:B-1----:R-:W4:Y:S01]  /*0370*/  LDG.E R11, desc[UR4][R14.64] ;  /* 0x000000040e0b7981 */ /* 0x002f22000c1e1900 */
[----:B------:R-:W-:-:S04]  /*0380*/  IMAD.WIDE R16, R0, 0x4, R14 ;  /* 0x0000000400107825 */ /* 0x000fc800078e020e */
[----:B----4-:R-:W-:-:S05]  /*0390*/  FFMA R11, R20, R11, R23 ;  /* 0x0000000b140b7223 */ /* 0x010fca0000000017 */
[----:B------:R1:W-:Y:S04]  /*03a0*/  STG.E desc[UR4][R2.64], R11 ;  /* 0x0000000b02007986 */ /* 0x0003e8000c101904 */
[----:B------:R-:W4:Y:S04]  /*03b0*/  LDG.E R20, desc[UR4][R4.64] ;  /* 0x0000000404147981 */ /* 0x000f28000c1e1900 */
[----:B--2---:R-:W4:Y:S01]  /*03c0*/  LDG.E R21, desc[UR4][R16.64] ;  /* 0x0000000410157981 */ /* 0x004f22000c1e1900 */
[----:B------:R-:W-:-:S04]  /*03d0*/  IMAD.WIDE R18, R0, 0x4, R16 ;  /* 0x0000000400127825 */ /* 0x000fc800078e0210 */
[----:B----4-:R-:W-:-:S05]  /*03e0*/  FFMA R21, R20, R21, R11 ;  /* 0x0000001514157223 */ /* 0x010fca000000000b */
[----:B------:R2:W-:Y:S04]  /*03f0*/  STG.E desc[UR4][R2.64], R21 ;  /* 0x0000001502007986 */ /* 0x0005e8000c101904 */
[----:B------:R-:W3:Y:S04]  /*0400*/  LDG.E R20, desc[UR4][R4.64+0x4] ;  /* 0x0000040404147981 */ /* 0x000ee8000c1e1900 */
[----:B------:R-:W3:Y:S01]  /*0410*/  LDG.E R22, desc[UR4][R18.64] ;  /* 0x0000000412167981 */ /* 0x000ee2000c1e1900 */
[----:B------:R-:W-:-:S04]  /*0420*/  IMAD.WIDE R14, R0, 0x4, R18 ;  /* 0x00000004000e7825 */ /* 0x000fc800078e0212 */
[----:B---3--:R-:W-:-:S05]  /*0430*/  FFMA R23, R20, R22, R21 ;  /* 0x0000001614177223 */ /* 0x008fca0000000015 */
[----:B------:R2:W-:Y:S04]  /*0440*/  STG.E desc[UR4][R2.64], R23 ;  /* 0x0000001702007986 */ /* 0x0005e8000c101904 */
[----:B------:R-:W3:Y:S04]  /*0450*/  LDG.E R20, desc[UR4][R4.64+0x8] ;  /* 0x0000080404147981 */ /* 0x000ee8000c1e1900 */
[----:B-1----:R-:W3:Y:S01]  /*0460*/  LDG.E R11, desc[UR4][R14.64] ;  /* 0x000000040e0b7981 */ /* 0x002ee2000c1e1900 */
[----:B------:R-:W-:Y:S01]  /*0470*/  IMAD.WIDE R16, R0, 0x4, R14 ;  /* 0x0000000400107825 */ /* 0x000fe200078e020e */
[----:B------:R-:W-:-:S03]  /*0480*/  IADD3 R10, PT, PT, R10, 0x8, RZ ;  /* 0x000000080a0a7810 */ /* 0x000fc60007ffe0ff */
[----:B---3--:R-:W-:-:S05]  /*0490*/  FFMA R25, R20, R11, R23 ;  /* 0x0000000b14197223 */ /* 0x008fca0000000017 */
[----:B------:R2:W-:Y:S04]  /*04a0*/  STG.E desc[UR4][R2.64], R25 ;  /* 0x0000001902007986 */ /* 0x0005e8000c101904 */
[----:B------:R-:W3:Y:S04]  /*04b0*/  LDG.E R16, desc[UR4][R16.64] ;  /* 0x0000000410107981 */ /* 0x000ee8000c1e1900 */
[----:B------:R1:W3:Y:S01]  /*04c0*/  LDG.E R20, desc[UR4][R4.64+0xc] ;  /* 0x00000c0404147981 */ /* 0x0002e2000c1e1900 */
[----:B------:R-:W-:Y:S02]  /*04d0*/  ISETP.NE.AND P1, PT, R10, RZ, PT ;  /* 0x000000ff0a00720c */ /* 0x000fe40003f25270 */
[----:B------:R-:W-:-:S02]  /*04e0*/  LEA R13, R0, R13, 0x3 ;  /* 0x0000000d000d7211 */ /* 0x000fc400078e18ff */
[----:B-1----:R-:W-:-:S04]  /*04f0*/  IADD3 R4, P2, PT, R4, 0x20, RZ ;  /* 0x0000002004047810 */ /* 0x002fc80007f5e0ff */
[----:B------:R-:W-:Y:S01]  /*0500*/  IADD3.X R5, PT, PT, RZ, R5, RZ, P2, !PT ;  /* 0x00000005ff057210 */ /* 0x000fe200017fe4ff */
[----:B---3--:R-:W-:-:S05]  /*0510*/  FFMA R11, R20, R16, R25 ;  /* 0x00000010140b7223 */ /* 0x008fca0000000019 */
[----:B------:R2:W-:Y:S01]  /*0520*/  STG.E desc[UR4][R2.64], R11 ;  /* 0x0000000b02007986 */ /* 0x0005e2000c101904 */
[----:B------:R-:W-:Y:S05]  /*0530*/  @P1 BRA `(.L_x_4) ;  /* 0xfffffffc00441947 */ /* 0x000fea000383ffff */
.L_x_3:
[----:B------:R-:W-:Y:S05]  /*0540*/  @!P0 EXIT ;  /* 0x000000000000894d */ /* 0x000fea0003800000 */
[----:B------:R-:W-:Y:S02]  /*0550*/  ISETP.GE.U32.AND P1, PT, R12, 0x4, PT ;  /* 0x000000040c00780c */ /* 0x000fe40003f26070 */
[----:B------:R-:W-:-:S04]  /*0560*/  LOP3.LUT R16, R6, 0x3, RZ, 0xc0, !PT ;  /* 0x0000000306107812 */ /* 0x000fc800078ec0ff */
[----:B------:R-:W-:-:S07]  /*0570*/  ISETP.NE.AND P0, PT, R16, RZ, PT ;  /* 0x000000ff1000720c */ /* 0x000fce0003f05270 */
[----:B------:R-:W-:Y:S06]  /*0580*/  @!P1 BRA `(.L_x_5) ;  /* 0x00000000007c9947 */ /* 0x000fec0003800000 */
[----:B------:R-:W1:Y:S01]  /*0590*/  LDC.64 R14, c[0x0][0x380] ;  /* 0x0000e000ff0e7b82 */ /* 0x000e620000000a00 */
[----:B------:R-:W-:Y:S01]  /*05a0*/  IADD3 R5, PT, PT, R8, R9, RZ ;  /* 0x0000000908057210 */ /* 0x000fe20007ffe0ff */
[----:B------:R-:W-:Y:S01]  /*05b0*/  IMAD R17, R9, R0, R7 ;  /* 0x0000000009117224 */ /* 0x000fe200078e0207 */
[----:B------:R-:W3:Y:S05]  /*05c0*/  LDCU.64 UR6, c[0x0][0x380] ;  /* 0x00007000ff0677ac */ /* 0x000eea0008000a00 */
[----:B------:R-:W4:Y:S01]  /*05d0*/  LDC.64 R12, c[0x0][0x388] ;  /* 0x0000e200ff0c7b82 */ /* 0x000f220000000a00 */
[----:B-1----:R-:W-:-:S06]  /*05e0*/  IMAD.WIDE.U32 R14, R5, 0x4, R14 ;  /* 0x00000004050e7825 */ /* 0x002fcc00078e000e */
[----:B------:R-:W5:Y:S01]  /*05f0*/  LDG.E R14, desc[UR4][R14.64] ;  /* 0x000000040e0e7981 */ /* 0x000f62000c1e1900 */
[----:B----4-:R-:W-:-:S05]  /*0600*/  IMAD.WIDE R12, R17, 0x4, R12 ;  /* 0x00000004110c7825 */ /* 0x010fca00078e020c */
[----:B------:R-:W5:Y:S01]  /*0610*/  LDG.E R10, desc[UR4][R12.64] ;  /* 0x000000040c0a7981 */ /* 0x000f62000c1e1900 */
[----:B------:R-:W-:-:S04]  /*0620*/  IADD3 R5, P1, PT, R8, R9, RZ ;  /* 0x0000000908057210 */ /* 0x000fc80007f3e0ff */
[----:B------:R-:W-:Y:S02]  /*0630*/  IADD3.X R18, PT, PT, RZ, RZ, RZ, P1, !PT ;  /* 0x000000ffff127210 */ /* 0x000fe40000ffe4ff */
[----:B---3--:R-:W-:-:S04]  /*0640*/  LEA R4, P1, R5, UR6, 0x2 ;  /* 0x0000000605047c11 */ /* 0x008fc8000f8210ff */
[----:B------:R-:W-:Y:S01]  /*0650*/  LEA.HI.X R5, R5, UR7, R18, 0x2, P1 ;  /* 0x0000000705057c11 */ /* 0x000fe200088f1412 */
[----:B-----5:R-:W-:Y:S01]  /*0660*/  FFMA R17, R14, R10, R11 ;  /* 0x0000000a0e117223 */ /* 0x020fe2000000000b */
[----:B--2---:R-:W-:-:S04]  /*0670*/  IMAD.WIDE R10, R0, 0x4, R12 ;  /* 0x00000004000a7825 */ /* 0x004fc800078e020c */
[----:B------:R1:W-:Y:S04]  /*0680*/  STG.E desc[UR4][R2.64], R17 ;  /* 0x0000001102007986 */ /* 0x0003e8000c101904 */
[----:B------:R-:W2:Y:S04]  /*0690*/  LDG.E R18, desc[UR4][R10.64] ;  /* 0x000000040a127981 */ /* 0x000ea8000c1e1900 */
[----:B------:R-:W2:Y:S01]  /*06a0*/  LDG.E R14, desc[UR4][R4.64+0x4] ;  /* 0x00000404040e7981 */ /* 0x000ea2000c1e1900 */
[----:B------:R-:W-:-:S04]  /*06b0*/  IMAD.WIDE R12, R0, 0x4, R10 ;  /* 0x00000004000c7825 */ /* 0x000fc800078e020a */
[----:B--2---:R-:W-:-:S05]  /*06c0*/  FFMA R19, R14, R18, R17 ;  /* 0x000000120e137223 */ /* 0x004fca0000000011 */
[----:B------:R1:W-:Y:S04]  /*06d0*/  STG.E desc[UR4][R2.64], R19 ;  /* 0x0000001302007986 */ /* 0x0003e8000c101904 */
[----:B------:R-:W2:Y:S04]  /*06e0*/  LDG.E R14, desc[UR4][R4.64+0x8] ;  /* 0x00000804040e7981 */ /* 0x000ea8000c1e1900 */
[----:B------:R-:W2:Y:S02]  /*06f0*/  LDG.E R15, desc[UR4][R12.64] ;  /* 0x000000040c0f7981 */ /* 0x000ea4000c1e1900 */
[----:B--2---:R-:W-:Y:S01]  /*0700*/  FFMA R21, R14, R15, R19 ;  /* 0x0000000f0e157223 */ /* 0x004fe20000000013 */
[----:B------:R-:W-:-:S04]  /*0710*/  IMAD.WIDE R14, R0, 0x4, R12 ;  /* 0x00000004000e7825 */ /* 0x000fc800078e020c */
[----:B------:R1:W-:Y:S04]  /*0720*/  STG.E desc[UR4][R2.64], R21 ;  /* 0x0000001502007986 */ /* 0x0003e8000c101904 */
[----:B------:R-:W2:Y:S04]  /*0730*/  LDG.E R18, desc[UR4][R4.64+0xc] ;  /* 0x00000c0404127981 */ /* 0x000ea8000c1e1900 */
[----:B------:R-:W2:Y:S01]  /*0740*/  LDG.E R14, desc[UR4][R14.64] ;  /* 0x000000040e0e7981 */ /* 0x000ea2000c1e1900 */
[----:B------:R-:W-:Y:S01]  /*0750*/  IADD3 R9, PT, PT, R9, 0x4, RZ ;  /* 0x0000000409097810 */ /* 0x000fe20007ffe0ff */
[----:B--2---:R-:W-:-:S05]  /*0760*/  FFMA R11, R18, R14, R21 ;  /* 0x0000000e120b7223 */ /* 0x004fca0000000015 */
[----:B------:R1:W-:Y:S02]  /*0770*/  STG.E desc[UR4][R2.64], R11 ;  /* 0x0000000b02007986 */ /* 0x0003e4000c101904 */
.L_x_5:
[----:B------:R-:W-:Y:S05]  /*0780*/  @!P0 EXIT ;  /* 0x000000000000894d */ /* 0x000fea0003800000 */
[----:B------:R-:W-:Y:S02]  /*0790*/  ISETP.NE.AND P1, PT, R16, 0x1, PT ;  /* 0x000000011000780c */ /* 0x000fe40003f25270 */
[----:B------:R-:W-:-:S04]  /*07a0*/  LOP3.LUT R6, R6, 0x1, RZ, 0xc0, !PT ;  /* 0x0000000106067812 */ /* 0x000fc800078ec0ff */
[----:B------:R-:W-:-:S07]  /*07b0*/  ISETP.NE.U32.AND P0, PT, R6, 0x1, PT ;  /* 0x000000010600780c */ /* 0x000fce0003f05070 */
[----:B------:R-:W-:Y:S06]  /*07c0*/  @!P1 BRA `(.L_x_6) ;  /* 0x0000000000549947 */ /* 0x000fec0003800000 */
[----:B------:R-:W3:Y:S01]  /*07d0*/  LDC.64 R4, c[0x0][0x380] ;  /* 0x0000e000ff047b82 */ /* 0x000ee20000000a00 */
[----:B------:R-:W-:Y:S01]  /*07e0*/  IADD3 R13, PT, PT, R8, R9, RZ ;  /* 0x00000009080d7210 */ /* 0x000fe20007ffe0ff */
[----:B-1----:R-:W-:Y:S01]  /*07f0*/  IMAD R17, R9, R0, R7 ;  /* 0x0000000009117224 */ /* 0x002fe200078e0207 */
[----:B------:R-:W1:Y:S05]  /*0800*/  LDCU.64 UR6, c[0x0][0x380] ;  /* 0x00007000ff0677ac */ /* 0x000e6a0008000a00 */
[----:B------:R-:W4:Y:S01]  /*0810*/  LDC.64 R14, c[0x0][0x388] ;  /* 0x0000e200ff0e7b82 */ /* 0x000f220000000a00 */
[----:B---3--:R-:W-:-:S06]  /*0820*/  IMAD.WIDE.U32 R12, R13, 0x4, R4 ;  /* 0x000000040d0c7825 */ /* 0x008fcc00078e0004 */
[----:B------:R-:W3:Y:S01]  /*0830*/  LDG.E R12, desc[UR4][R12.64] ;  /* 0x000000040c0c7981 */ /* 0x000ee2000c1e1900 */
[----:B----4-:R-:W-:-:S05]  /*0840*/  IMAD.WIDE R14, R17, 0x4, R14 ;  /* 0x00000004110e7825 */ /* 0x010fca00078e020e */
[----:B------:R-:W3:Y:S01]  /*0850*/  LDG.E R6, desc[UR4][R14.64] ;  /* 0x000000040e067981 */ /* 0x000ee2000c1e1900 */
[----:B------:R-:W-:-:S04]  /*0860*/  IADD3 R5, P1, PT, R8, R9, RZ ;  /* 0x0000000908057210 */ /* 0x000fc80007f3e0ff */
[----:B------:R-:W-:Y:S02]  /*0870*/  IADD3.X R10, PT, PT, RZ, RZ, RZ, P1, !PT ;  /* 0x000000ffff0a7210 */ /* 0x000fe40000ffe4ff */
[----:B-1----:R-:W-:Y:S01]  /*0880*/  LEA R4, P1, R5, UR6, 0x2 ;  /* 0x0000000605047c11 */ /* 0x002fe2000f8210ff */
[----:B------:R-:W-:-:S03]  /*0890*/  IMAD.WIDE R16, R0, 0x4, R14 ;  /* 0x0000000400107825 */ /* 0x000fc600078e020e */
[----:B------:R-:W-:Y:S01]  /*08a0*/  LEA.HI.X R5, R5, UR7, R10, 0x2, P1 ;  /* 0x0000000705057c11 */ /* 0x000fe200088f140a */
[----:B---3--:R-:W-:-:S05]  /*08b0*/  FFMA R19, R12, R6, R11 ;  /* 0x000000060c137223 */ /* 0x008fca000000000b */
[----:B------:R3:W-:Y:S04]  /*08c0*/  STG.E desc[UR4][R2.64], R19 ;  /* 0x0000001302007986 */ /* 0x0007e8000c101904 */
[----:B------:R-:W2:Y:S04]  /*08d0*/  LDG.E R16, desc[UR4][R16.64] ;  /* 0x0000000410107981 */ /* 0x000ea8000c1e1900 */
[----:B------:R-:W2:Y:S01]  /*08e0*/  LDG.E R4, desc[UR4][R4.64+0x4] ;  /* 0x0000040404047981 */ /* 0x000ea2000c1e1900 */
[----:B------:R-:W-:Y:S01]  /*08f0*/  IADD3 R9, PT, PT, R9, 0x2, RZ ;  /* 0x0000000209097810 */ /* 0x000fe20007ffe0ff */
[----:B--2---:R-:W-:-:S05]  /*0900*/  FFMA R11, R4, R16, R19 ;  /* 0x00000010040b7223 */ /* 0x004fca0000000013 */
[----:B------:R3:W-:Y:S02]  /*0910*/  STG.E desc[UR4][R2.64], R11 ;  /* 0x0000000b02007986 */ /* 0x0007e4000c101904 */
.L_x_6:
[----:B------:R-:W-:Y:S05]  /*0920*/  @P0 EXIT ;  /* 0x000000000000094d */ /* 0x000fea0003800000 */
[----:B------:R-:W4:Y:S01]  /*0930*/  LDC.64 R4, c[0x0][0x380] ;  /* 0x0000e000ff047b82 */ /* 0x000f220000000a00 */
[----:B------:R-:W-:Y:S01]  /*0940*/  IADD3 R15, PT, PT, R8, R9, RZ ;  /* 0x00000009080f7210 */ /* 0x000fe20007ffe0ff */
[----:B------:R-:W-:-:S06]  /*0950*/  IMAD R7, R9, R0, R7 ;  /* 0x0000000009077224 */ /* 0x000fcc00078e0207 */
[----:B------:R-:W5:Y:S01]  /*0960*/  LDC.64 R12, c[0x0][0x388] ;  /* 0x0000e200ff0c7b82 */ /* 0x000f620000000a00 */
[----:B----4-:R-:W-:-:S06]  /*0970*/  IMAD.WIDE.U32 R4, R15, 0x4, R4 ;  /* 0x000000040f047825 */ /* 0x010fcc00078e0004 */
[----:B------:R-:W1:Y:S01]  /*0980*/  LDG.E R4, desc[UR4][R4.64] ;  /* 0x0000000404047981 */ /* 0x000e62000c1e1900 */
[----:B-----5:R-:W-:-:S06]  /*0990*/  IMAD.WIDE R6, R7, 0x4, R12 ;  /* 0x0000000407067825 */ /* 0x020fcc00078e020c */
[----:B------:R-:W1:Y:S02]  /*09a0*/  LDG.E R6, desc[UR4][R6.64] ;  /* 0x0000000406067981 */ /* 0x000e64000c1e1900 */
[----:B-123--:R-:W-:-:S05]  /*09b0*/  FFMA R11, R4, R6, R11 ;  /* 0x00000006040b7223 */ /* 0x00efca000000000b */
[----:B------:R-:W-:Y:S01]  /*09c0*/  STG.E desc[UR4][R2.64], R11 ;  /* 0x0000000b02007986 */ /* 0x000fe2000c101904 */
[----:B------:R-:W-:Y:S05]  /*09d0*/  EXIT ;  /* 0x000000000000794d */ /* 0x000fea0003800000 */
.L_x_7:
        /* <DEDUP_REMOVED lines=10> */
.L_x_9:


//--------------------- .nv.shared._Z20matrix_mul_sharedMemPfS_S_iii --------------------------
	.section	.nv.shared._Z20matrix_mul_sharedMemPfS_S_iii,"aw",@nobits
	.sectionflags	@""
	.align	4
.nv.shared._Z20matrix_mul_sharedMemPfS_S_iii:
	.zero		3072


//--------------------- .nv.shared.reserved.0     --------------------------
	.section	.nv.shared.reserved.0,"aw",@nobits
	.weak		__nv_reservedSMEM_offset_0_alias
	.size		__nv_reservedSMEM_offset_0_alias, 0, 64
	.other		__nv_reservedSMEM_offset_0_alias,@"STO_CUDA_RESERVED_SHARED STV_DEFAULT"
__nv_reservedSMEM_offset_0_alias:
	.zero		0
	.zero		64


//--------------------- .nv.constant0._Z20matrix_mul_sharedMemPfS_S_iii --------------------------
	.section	.nv.constant0._Z20matrix_mul_sharedMemPfS_S_iii,"a",@progbits
	.sectionflags	@""
	.align	4
.nv.constant0._Z20matrix_mul_sharedMemPfS_S_iii:
	.zero		932


//--------------------- .nv.constant0._Z20matrix_mul_on_devicePfS_S_iii --------------------------
	.section	.nv.constant0._Z20matrix_mul_on_devicePfS_S_iii,"a",@progbits
	.sectionflags	@""
	.align	4
.nv.constant0._Z20matrix_mul_on_devicePfS_S_iii:
	.zero		932


//--------------------- SYMBOLS --------------------------

	.type		.nv.reservedSmem.offset0,@object
	.size		.nv.reservedSmem.offset0,0x4
	.type		.nv.reservedSmem.cap,@object
	.size		.nv.reservedSmem.cap,0x4
